	.headerflags	@"EF_CUDA_TEXMODE_UNIFIED EF_CUDA_64BIT_ADDRESS EF_CUDA_ACCELERATORS EF_CUDA_SM90 EF_CUDA_VIRTUAL_SM(EF_CUDA_SM90)"
	.elftype	@"ET_EXEC"


//--------------------- .nv.info                  --------------------------
	.section	.nv.info,"",@"SHT_CUDA_INFO"
	.align	4


	//----- nvinfo : EIATTR_REGCOUNT
	.align		4
        /*0000*/ 	.byte	0x04, 0x2f
        /*0002*/ 	.short	(.L_1 - .L_0)
	.align		4
.L_0:
        /*0004*/ 	.word	index@(triton_poi_fused_hardtanh_backward_mul_sigmoid_80)
        /*0008*/ 	.word	0x0000000a


	//----- nvinfo : EIATTR_MIN_STACK_SIZE
	.align		4
.L_1:
        /*000c*/ 	.byte	0x04, 0x12
        /*000e*/ 	.short	(.L_3 - .L_2)
	.align		4
.L_2:
        /*0010*/ 	.word	index@(triton_poi_fused_hardtanh_backward_mul_sigmoid_80)
        /*0014*/ 	.word	0x00000000


	//----- nvinfo : EIATTR_FRAME_SIZE
	.align		4
.L_3:
        /*0018*/ 	.byte	0x04, 0x11
        /*001a*/ 	.short	(.L_5 - .L_4)
	.align		4
.L_4:
        /*001c*/ 	.word	index@(triton_poi_fused_hardtanh_backward_mul_sigmoid_80)
        /*0020*/ 	.word	0x00000000


	//----- nvinfo : EIATTR_MIN_STACK_SIZE
	.align		4
.L_5:
        /*0024*/ 	.byte	0x04, 0x12
        /*0026*/ 	.short	(.L_7 - .L_6)
	.align		4
.L_6:
        /*0028*/ 	.word	index@(triton_poi_fused_hardtanh_backward_mul_sigmoid_80)
        /*002c*/ 	.word	0x00000000
.L_7:


//--------------------- .nv.info.triton_poi_fused_hardtanh_backward_mul_sigmoid_80 --------------------------
	.section	.nv.info.triton_poi_fused_hardtanh_backward_mul_sigmoid_80,"",@"SHT_CUDA_INFO"
	.sectionflags	@""
	.align	4


	//----- nvinfo : EIATTR_CUDA_API_VERSION
	.align		4
        /*0000*/ 	.byte	0x04, 0x37
        /*0002*/ 	.short	(.L_9 - .L_8)
.L_8:
        /*0004*/ 	.word	0x0000007c


	//----- nvinfo : EIATTR_KPARAM_INFO
	.align		4
.L_9:
        /*0008*/ 	.byte	0x04, 0x17
        /*000a*/ 	.short	(.L_11 - .L_10)
.L_10:
        /*000c*/ 	.word	0x00000000
        /*0010*/ 	.short	0x0003
        /*0012*/ 	.short	0x0018
        /*0014*/ 	.byte	0x00, 0xf0, 0x11, 0x00


	//----- nvinfo : EIATTR_KPARAM_INFO
	.align		4
.L_11:
        /*0018*/ 	.byte	0x04, 0x17
        /*001a*/ 	.short	(.L_13 - .L_12)
.L_12:
        /*001c*/ 	.word	0x00000000
        /*0020*/ 	.short	0x0002
        /*0022*/ 	.short	0x0010
        /*0024*/ 	.byte	0x00, 0xf4, 0x21, 0x00


	//----- nvinfo : EIATTR_KPARAM_INFO
	.align		4
.L_13:
        /*0028*/ 	.byte	0x04, 0x17
        /*002a*/ 	.short	(.L_15 - .L_14)
.L_14:
        /*002c*/ 	.word	0x00000000
        /*0030*/ 	.short	0x0001
        /*0032*/ 	.short	0x0008
        /*0034*/ 	.byte	0x00, 0xf4, 0x21, 0x00


	//----- nvinfo : EIATTR_KPARAM_INFO
	.align		4
.L_15:
        /*0038*/ 	.byte	0x04, 0x17
        /*003a*/ 	.short	(.L_17 - .L_16)
.L_16:
        /*003c*/ 	.word	0x00000000
        /*0040*/ 	.short	0x0000
        /*0042*/ 	.short	0x0000
        /*0044*/ 	.byte	0x00, 0xf4, 0x21, 0x00


	//----- nvinfo : EIATTR_SPARSE_MMA_MASK
	.align		4
.L_17:
        /*0048*/ 	.byte	0x03, 0x50
        /*004a*/ 	.short	0x0000


	//----- nvinfo : EIATTR_MAXREG_COUNT
	.align		4
        /*004c*/ 	.byte	0x03, 0x1b
        /*004e*/ 	.short	0x00ff


	//----- nvinfo : EIATTR_EXIT_INSTR_OFFSETS
	.align		4
        /*0050*/ 	.byte	0x04, 0x1c
        /*0052*/ 	.short	(.L_19 - .L_18)


	//   ....[0]....
.L_18:
        /*0054*/ 	.word	0x00000390


	//----- nvinfo : EIATTR_REQNTID
	.align		4
.L_19:
        /*0058*/ 	.byte	0x04, 0x10
        /*005a*/ 	.short	(.L_21 - .L_20)
.L_20:
        /*005c*/ 	.word	0x00000080
        /*0060*/ 	.word	0x00000001
        /*0064*/ 	.word	0x00000001


	//----- nvinfo : EIATTR_CBANK_PARAM_SIZE
	.align		4
.L_21:
        /*0068*/ 	.byte	0x03, 0x19
        /*006a*/ 	.short	0x001c


	//----- nvinfo : EIATTR_PARAM_CBANK
	.align		4
        /*006c*/ 	.byte	0x04, 0x0a
        /*006e*/ 	.short	(.L_23 - .L_22)
	.align		4
.L_22:
        /*0070*/ 	.word	index@(.nv.constant0.triton_poi_fused_hardtanh_backward_mul_sigmoid_80)
        /*0074*/ 	.short	0x0210
        /*0076*/ 	.short	0x001c


	//----- nvinfo : EIATTR_SW_WAR
	.align		4
.L_23:
        /*0078*/ 	.byte	0x04, 0x36
        /*007a*/ 	.short	(.L_25 - .L_24)
.L_24:
        /*007c*/ 	.word	0x00000008
.L_25:


//--------------------- .nv.callgraph             --------------------------
	.section	.nv.callgraph,"",@"SHT_CUDA_CALLGRAPH"
	.align	4
	.sectionentsize	8
	.align		4
        /*0000*/ 	.word	0x00000000
	.align		4
        /*0004*/ 	.word	0xffffffff
	.align		4
        /*0008*/ 	.word	0x00000000
	.align		4
        /*000c*/ 	.word	0xfffffffe
	.align		4
        /*0010*/ 	.word	0x00000000
	.align		4
        /*0014*/ 	.word	0xfffffffd
	.align		4
        /*0018*/ 	.word	0x00000000
	.align		4
        /*001c*/ 	.word	0xfffffffc


//--------------------- .text.triton_poi_fused_hardtanh_backward_mul_sigmoid_80 --------------------------
	.section	.text.triton_poi_fused_hardtanh_backward_mul_sigmoid_80,"ax",@progbits
	.align	128
        .global         triton_poi_fused_hardtanh_backward_mul_sigmoid_80
        .type           triton_poi_fused_hardtanh_backward_mul_sigmoid_80,@function
        .size           triton_poi_fused_hardtanh_backward_mul_sigmoid_80,(.L_x_1 - triton_poi_fused_hardtanh_backward_mul_sigmoid_80)
        .other          triton_poi_fused_hardtanh_backward_mul_sigmoid_80,@"STO_CUDA_ENTRY STV_DEFAULT"
triton_poi_fused_hardtanh_backward_mul_sigmoid_80:
.text.triton_poi_fused_hardtanh_backward_mul_sigmoid_80:
[----:B------:R-:W-:Y:S01]  /*0000*/  LDC R1, c[0x0][0x28] ;  /* 0x00000a00ff017b82 */ /* 0x000fe20000000800 */
[----:B------:R-:W1:Y:S07]  /*0010*/  S2R R0, SR_TID.X ;  /* 0x0000000000007919 */ /* 0x000e6e0000002100 */
[----:B------:R-:W2:Y:S01]  /*0020*/  LDC.64 R4, c[0x0][0x218] ;  /* 0x00008600ff047b82 */ /* 0x000ea20000000a00 */
[----:B------:R-:W-:Y:S01]  /*0030*/  ULDC.64 UR4, c[0x0][0x208] ;  /* 0x0000820000047ab9 */ /* 0x000fe20000000a00 */
[----:B------:R-:W-:Y:S01]  /*0040*/  ULDC.64 UR6, c[0x0][0x220] ;  /* 0x0000880000067ab9 */ /* 0x000fe20000000a00 */
[----:B------:R-:W3:Y:S01]  /*0050*/  S2R R3, SR_CTAID.X ;  /* 0x0000000000037919 */ /* 0x000ee20000002500 */
[----:B-1----:R-:W-:-:S04]  /*0060*/  SHF.L.U32 R0, R0, 0x1, RZ ;  /* 0x0000000100007819 */ /* 0x002fc800000006ff */
[----:B------:R-:W-:-:S04]  /*0070*/  LOP3.LUT R0, R0, 0xfe, RZ, 0xc0, !PT ;  /* 0x000000fe00007812 */ /* 0x000fc800078ec0ff */
[----:B---3--:R-:W-:-:S05]  /*0080*/  LEA R0, R3, R0, 0x8 ;  /* 0x0000000003007211 */ /* 0x008fca00078e40ff */
[----:B------:R-:W-:-:S05]  /*0090*/  IMAD.HI R2, R0, 0x2aaaaaab, RZ ;  /* 0x2aaaaaab00027827 */ /* 0x000fca00078e02ff */
[----:B------:R-:W-:-:S04]  /*00a0*/  SHF.R.U32.HI R3, RZ, 0x1f, R2 ;  /* 0x0000001fff037819 */ /* 0x000fc80000011602 */
[CC--:B------:R-:W-:Y:S02]  /*00b0*/  LEA.HI R7, R2.reuse, R3.reuse, RZ, 0x19 ;  /* 0x0000000302077211 */ /* 0x0c0fe400078fc8ff */
[----:B------:R-:W-:-:S03]  /*00c0*/  LEA.HI.SX32 R2, R2, R3, 0x17 ;  /* 0x0000000302027211 */ /* 0x000fc600078fbaff */
[----:B------:R-:W-:-:S04]  /*00d0*/  IMAD R7, R7, -0x300, R0 ;  /* 0xfffffd0007077824 */ /* 0x000fc800078e0200 */
[----:B------:R-:W-:Y:S02]  /*00e0*/  IMAD R7, R2, 0x300, R7 ;  /* 0x0000030002077824 */ /* 0x000fe400078e0207 */
[----:B------:R-:W1:Y:S02]  /*00f0*/  LDC.64 R2, c[0x0][0x210] ;  /* 0x00008400ff027b82 */ /* 0x000e640000000a00 */
[----:B--2---:R-:W-:-:S06]  /*0100*/  IMAD.WIDE R4, R7, 0x4, R4 ;  /* 0x0000000407047825 */ /* 0x004fcc00078e0204 */
[----:B------:R-:W2:Y:S01]  /*0110*/  LDG.E.EL.64 R4, desc[UR4][R4.64] ;  /* 0x0000000404047981 */ /* 0x000ea2000c2e1b00 */
[----:B-1----:R-:W-:-:S06]  /*0120*/  IMAD.WIDE R2, R0, 0x4, R2 ;  /* 0x0000000400027825 */ /* 0x002fcc00078e0202 */
[----:B------:R-:W3:Y:S01]  /*0130*/  LDG.E.64 R2, desc[UR4][R2.64] ;  /* 0x0000000402027981 */ /* 0x000ee2000c1e1b00 */
[----:B--2---:R-:W-:Y:S01]  /*0140*/  FADD R6, RZ, -R4 ;  /* 0x80000004ff067221 */ /* 0x004fe20000000000 */
[----:B------:R-:W-:-:S03]  /*0150*/  FADD R7, RZ, -R5 ;  /* 0x80000005ff077221 */ /* 0x000fc60000000000 */
[----:B------:R-:W-:Y:S01]  /*0160*/  FMUL R6, R6, 1.4426950216293334961 ;  /* 0x3fb8aa3b06067820 */ /* 0x000fe20000400000 */
[----:B------:R-:W-:-:S04]  /*0170*/  FMUL R7, R7, 1.4426950216293334961 ;  /* 0x3fb8aa3b07077820 */ /* 0x000fc80000400000 */
[----:B------:R-:W-:Y:S02]  /*0180*/  FSETP.GEU.AND P0, PT, R6, -126, PT ;  /* 0xc2fc00000600780b */ /* 0x000fe40003f0e000 */
[----:B------:R-:W-:-:S11]  /*0190*/  FSETP.GEU.AND P1, PT, R7, -126, PT ;  /* 0xc2fc00000700780b */ /* 0x000fd60003f2e000 */
[----:B------:R-:W-:Y:S02]  /*01a0*/  @!P0 FMUL R6, R6, 0.5 ;  /* 0x3f00000006068820 */ /* 0x000fe40000400000 */
[----:B------:R-:W-:Y:S02]  /*01b0*/  @!P1 FMUL R7, R7, 0.5 ;  /* 0x3f00000007079820 */ /* 0x000fe40000400000 */
[----:B------:R1:W2:Y:S08]  /*01c0*/  MUFU.EX2 R4, R6 ;  /* 0x0000000600047308 */ /* 0x0002b00000000800 */
[----:B------:R-:W4:Y:S01]  /*01d0*/  MUFU.EX2 R5, R7 ;  /* 0x0000000700057308 */ /* 0x000f220000000800 */
[----:B-1----:R-:W-:Y:S01]  /*01e0*/  HFMA2.MMA R6, -RZ, RZ, 1.625, 0 ;  /* 0x3e800000ff067435 */ /* 0x002fe200000001ff */
[----:B--2---:R-:W-:-:S04]  /*01f0*/  @!P0 FMUL R4, R4, R4 ;  /* 0x0000000404048220 */ /* 0x004fc80000400000 */
[----:B------:R-:W-:Y:S01]  /*0200*/  FADD R4, R4, 1 ;  /* 0x3f80000004047421 */ /* 0x000fe20000000000 */
[----:B----4-:R-:W-:-:S04]  /*0210*/  @!P1 FMUL R5, R5, R5 ;  /* 0x0000000505059220 */ /* 0x010fc80000400000 */
[----:B------:R-:W-:Y:S01]  /*0220*/  FSETP.GT.AND P0, PT, R4, 8.50705917302346158658e+37, PT ;  /* 0x7e8000000400780b */ /* 0x000fe20003f04000 */
[----:B------:R-:W-:-:S03]  /*0230*/  FADD R5, R5, 1 ;  /* 0x3f80000005057421 */ /* 0x000fc60000000000 */
[----:B------:R-:W-:Y:S02]  /*0240*/  FSEL R7, R6, 1, P0 ;  /* 0x3f80000006077808 */ /* 0x000fe40000000000 */
[----:B------:R-:W-:-:S04]  /*0250*/  FSETP.GT.AND P1, PT, R5, 8.50705917302346158658e+37, PT ;  /* 0x7e8000000500780b */ /* 0x000fc80003f24000 */
[----:B------:R-:W-:-:S03]  /*0260*/  FSEL R6, R6, 1, P1 ;  /* 0x3f80000006067808 */ /* 0x000fc60000800000 */
[----:B------:R-:W-:-:S06]  /*0270*/  @P0 FMUL R4, R4, 0.25 ;  /* 0x3e80000004040820 */ /* 0x000fcc0000400000 */
[----:B------:R-:W1:Y:S01]  /*0280*/  MUFU.RCP R4, R4 ;  /* 0x0000000400047308 */ /* 0x000e620000001000 */
[----:B------:R-:W-:-:S07]  /*0290*/  @P1 FMUL R5, R5, 0.25 ;  /* 0x3e80000005051820 */ /* 0x000fce0000400000 */
[----:B------:R-:W2:Y:S01]  /*02a0*/  MUFU.RCP R5, R5 ;  /* 0x0000000500057308 */ /* 0x000ea20000001000 */
[----:B-1----:R-:W-:-:S04]  /*02b0*/  FMUL R7, R4, R7 ;  /* 0x0000000704077220 */ /* 0x002fc80000400000 */
[----:B---3--:R-:W-:Y:S01]  /*02c0*/  FMUL R2, R2, R7 ;  /* 0x0000000702027220 */ /* 0x008fe20000400000 */
[----:B--2---:R-:W-:-:S04]  /*02d0*/  FMUL R6, R5, R6 ;  /* 0x0000000605067220 */ /* 0x004fc80000400000 */
[----:B------:R-:W-:Y:S01]  /*02e0*/  FSETP.GE.AND P0, PT, R2, 6, PT ;  /* 0x40c000000200780b */ /* 0x000fe20003f06000 */
[----:B------:R-:W-:-:S03]  /*02f0*/  FMUL R3, R3, R6 ;  /* 0x0000000603037220 */ /* 0x000fc60000400000 */
[----:B------:R-:W-:Y:S02]  /*0300*/  FSETP.LE.OR P0, PT, R2, RZ, P0 ;  /* 0x000000ff0200720b */ /* 0x000fe40000703400 */
[----:B------:R-:W-:Y:S02]  /*0310*/  IADD3 R2, P2, R0, UR6, RZ ;  /* 0x0000000600027c10 */ /* 0x000fe4000ff5e0ff */
[C---:B------:R-:W-:Y:S02]  /*0320*/  FSETP.GE.AND P1, PT, R3.reuse, 6, PT ;  /* 0x40c000000300780b */ /* 0x040fe40003f26000 */
[----:B------:R-:W-:Y:S02]  /*0330*/  SEL R4, RZ, 0x1, !P0 ;  /* 0x00000001ff047807 */ /* 0x000fe40004000000 */
[----:B------:R-:W-:Y:S02]  /*0340*/  FSETP.LE.OR P1, PT, R3, RZ, P1 ;  /* 0x000000ff0300720b */ /* 0x000fe40000f23400 */
[----:B------:R-:W-:-:S02]  /*0350*/  LEA.HI.X.SX32 R3, R0, UR7, 0x1, P2 ;  /* 0x0000000700037c11 */ /* 0x000fc400090f0eff */
[----:B------:R-:W-:-:S04]  /*0360*/  SEL R5, RZ, 0x100, !P1 ;  /* 0x00000100ff057807 */ /* 0x000fc80004800000 */
[----:B------:R-:W-:-:S05]  /*0370*/  IADD3 R5, R4, R5, RZ ;  /* 0x0000000504057210 */ /* 0x000fca0007ffe0ff */
[----:B------:R-:W-:Y:S01]  /*0380*/  STG.E.U16 desc[UR4][R2.64], R5 ;  /* 0x0000000502007986 */ /* 0x000fe2000c101504 */
[----:B------:R-:W-:Y:S05]  /*0390*/  EXIT ;  /* 0x000000000000794d */ /* 0x000fea0003800000 */
.L_x_0:
[----:B------:R-:W-:-:S00]  /*03a0*/  BRA `(.L_x_0) ;  /* 0xfffffffc00fc7947 */ /* 0x000fc0000383ffff */
[----:B------:R-:W-:-:S00]  /*03b0*/  NOP ;  /* 0x0000000000007918 */ /* 0x000fc00000000000 */
        /* <DEDUP_REMOVED lines=12> */
.L_x_1:


//--------------------- .nv.constant0.triton_poi_fused_hardtanh_backward_mul_sigmoid_80 --------------------------
	.section	.nv.constant0.triton_poi_fused_hardtanh_backward_mul_sigmoid_80,"a",@progbits
	.sectionflags	@""
	.align	4
.nv.constant0.triton_poi_fused_hardtanh_backward_mul_sigmoid_80:
	.zero		556
